	.headerflags	@"EF_CUDA_TEXMODE_UNIFIED EF_CUDA_64BIT_ADDRESS EF_CUDA_ACCELERATORS EF_CUDA_SM90 EF_CUDA_VIRTUAL_SM(EF_CUDA_SM90)"
	.elftype	@"ET_EXEC"


//--------------------- .nv.info                  --------------------------
	.section	.nv.info,"",@"SHT_CUDA_INFO"
	.align	4


	//----- nvinfo : EIATTR_REGCOUNT
	.align		4
        /*0000*/ 	.byte	0x04, 0x2f
        /*0002*/ 	.short	(.L_1 - .L_0)
	.align		4
.L_0:
        /*0004*/ 	.word	index@(triton_poi_fused_convolution_9)
        /*0008*/ 	.word	0x0000001c


	//----- nvinfo : EIATTR_MIN_STACK_SIZE
	.align		4
.L_1:
        /*000c*/ 	.byte	0x04, 0x12
        /*000e*/ 	.short	(.L_3 - .L_2)
	.align		4
.L_2:
        /*0010*/ 	.word	index@(triton_poi_fused_convolution_9)
        /*0014*/ 	.word	0x00000000


	//----- nvinfo : EIATTR_FRAME_SIZE
	.align		4
.L_3:
        /*0018*/ 	.byte	0x04, 0x11
        /*001a*/ 	.short	(.L_5 - .L_4)
	.align		4
.L_4:
        /*001c*/ 	.word	index@(triton_poi_fused_convolution_9)
        /*0020*/ 	.word	0x00000000


	//----- nvinfo : EIATTR_MIN_STACK_SIZE
	.align		4
.L_5:
        /*0024*/ 	.byte	0x04, 0x12
        /*0026*/ 	.short	(.L_7 - .L_6)
	.align		4
.L_6:
        /*0028*/ 	.word	index@(triton_poi_fused_convolution_9)
        /*002c*/ 	.word	0x00000000
.L_7:


//--------------------- .nv.info.triton_poi_fused_convolution_9 --------------------------
	.section	.nv.info.triton_poi_fused_convolution_9,"",@"SHT_CUDA_INFO"
	.sectionflags	@""
	.align	4


	//----- nvinfo : EIATTR_CUDA_API_VERSION
	.align		4
        /*0000*/ 	.byte	0x04, 0x37
        /*0002*/ 	.short	(.L_9 - .L_8)
.L_8:
        /*0004*/ 	.word	0x0000007c


	//----- nvinfo : EIATTR_KPARAM_INFO
	.align		4
.L_9:
        /*0008*/ 	.byte	0x04, 0x17
        /*000a*/ 	.short	(.L_11 - .L_10)
.L_10:
        /*000c*/ 	.word	0x00000000
        /*0010*/ 	.short	0x0004
        /*0012*/ 	.short	0x001c
        /*0014*/ 	.byte	0x00, 0xf0, 0x11, 0x00


	//----- nvinfo : EIATTR_KPARAM_INFO
	.align		4
.L_11:
        /*0018*/ 	.byte	0x04, 0x17
        /*001a*/ 	.short	(.L_13 - .L_12)
.L_12:
        /*001c*/ 	.word	0x00000000
        /*0020*/ 	.short	0x0003
        /*0022*/ 	.short	0x0018
        /*0024*/ 	.byte	0x00, 0xf0, 0x11, 0x00


	//----- nvinfo : EIATTR_KPARAM_INFO
	.align		4
.L_13:
        /*0028*/ 	.byte	0x04, 0x17
        /*002a*/ 	.short	(.L_15 - .L_14)
.L_14:
        /*002c*/ 	.word	0x00000000
        /*0030*/ 	.short	0x0002
        /*0032*/ 	.short	0x0010
        /*0034*/ 	.byte	0x00, 0xf4, 0x21, 0x00


	//----- nvinfo : EIATTR_KPARAM_INFO
	.align		4
.L_15:
        /*0038*/ 	.byte	0x04, 0x17
        /*003a*/ 	.short	(.L_17 - .L_16)
.L_16:
        /*003c*/ 	.word	0x00000000
        /*0040*/ 	.short	0x0001
        /*0042*/ 	.short	0x0008
        /*0044*/ 	.byte	0x00, 0xf4, 0x21, 0x00


	//----- nvinfo : EIATTR_KPARAM_INFO
	.align		4
.L_17:
        /*0048*/ 	.byte	0x04, 0x17
        /*004a*/ 	.short	(.L_19 - .L_18)
.L_18:
        /*004c*/ 	.word	0x00000000
        /*0050*/ 	.short	0x0000
        /*0052*/ 	.short	0x0000
        /*0054*/ 	.byte	0x00, 0xf4, 0x21, 0x00


	//----- nvinfo : EIATTR_SPARSE_MMA_MASK
	.align		4
.L_19:
        /*0058*/ 	.byte	0x03, 0x50
        /*005a*/ 	.short	0x0000


	//----- nvinfo : EIATTR_MAXREG_COUNT
	.align		4
        /*005c*/ 	.byte	0x03, 0x1b
        /*005e*/ 	.short	0x00ff


	//----- nvinfo : EIATTR_EXIT_INSTR_OFFSETS
	.align		4
        /*0060*/ 	.byte	0x04, 0x1c
        /*0062*/ 	.short	(.L_21 - .L_20)


	//   ....[0]....
.L_20:
        /*0064*/ 	.word	0x000005b0


	//   ....[1]....
        /*0068*/ 	.word	0x00000630


	//----- nvinfo : EIATTR_REQNTID
	.align		4
.L_21:
        /*006c*/ 	.byte	0x04, 0x10
        /*006e*/ 	.short	(.L_23 - .L_22)
.L_22:
        /*0070*/ 	.word	0x00000080
        /*0074*/ 	.word	0x00000001
        /*0078*/ 	.word	0x00000001


	//----- nvinfo : EIATTR_CBANK_PARAM_SIZE
	.align		4
.L_23:
        /*007c*/ 	.byte	0x03, 0x19
        /*007e*/ 	.short	0x0020


	//----- nvinfo : EIATTR_PARAM_CBANK
	.align		4
        /*0080*/ 	.byte	0x04, 0x0a
        /*0082*/ 	.short	(.L_25 - .L_24)
	.align		4
.L_24:
        /*0084*/ 	.word	index@(.nv.constant0.triton_poi_fused_convolution_9)
        /*0088*/ 	.short	0x0210
        /*008a*/ 	.short	0x0020


	//----- nvinfo : EIATTR_SW_WAR
	.align		4
.L_25:
        /*008c*/ 	.byte	0x04, 0x36
        /*008e*/ 	.short	(.L_27 - .L_26)
.L_26:
        /*0090*/ 	.word	0x00000008
.L_27:


//--------------------- .nv.callgraph             --------------------------
	.section	.nv.callgraph,"",@"SHT_CUDA_CALLGRAPH"
	.align	4
	.sectionentsize	8
	.align		4
        /*0000*/ 	.word	0x00000000
	.align		4
        /*0004*/ 	.word	0xffffffff
	.align		4
        /*0008*/ 	.word	0x00000000
	.align		4
        /*000c*/ 	.word	0xfffffffe
	.align		4
        /*0010*/ 	.word	0x00000000
	.align		4
        /*0014*/ 	.word	0xfffffffd
	.align		4
        /*0018*/ 	.word	0x00000000
	.align		4
        /*001c*/ 	.word	0xfffffffc


//--------------------- .text.triton_poi_fused_convolution_9 --------------------------
	.section	.text.triton_poi_fused_convolution_9,"ax",@progbits
	.sectionflags	@"SHF_BARRIERS=1"
	.align	128
        .global         triton_poi_fused_convolution_9
        .type           triton_poi_fused_convolution_9,@function
        .size           triton_poi_fused_convolution_9,(.L_x_1 - triton_poi_fused_convolution_9)
        .other          triton_poi_fused_convolution_9,@"STO_CUDA_ENTRY STV_DEFAULT"
triton_poi_fused_convolution_9:
.text.triton_poi_fused_convolution_9:
[----:B------:R-:W0:Y:S02]  /*0000*/  LDC R1, c[0x0][0x28] ;  /* 0x00000a00ff017b82 */ /* 0x000e240000000800 */
[----:B------:R-:W1:Y:S01]  /*0010*/  S2R R2, SR_CTAID.Y ;  /* 0x0000000000027919 */ /* 0x000e620000002600 */
[----:B------:R-:W2:Y:S01]  /*0020*/  LDC.64 R8, c[0x0][0x218] ;  /* 0x00008600ff087b82 */ /* 0x000ea20000000a00 */
[----:B------:R-:W-:Y:S01]  /*0030*/  ULDC.64 UR6, c[0x0][0x208] ;  /* 0x0000820000067ab9 */ /* 0x000fe20000000a00 */
[----:B------:R-:W3:Y:S01]  /*0040*/  S2R R0, SR_TID.X ;  /* 0x0000000000007919 */ /* 0x000ee20000002100 */
[----:B------:R-:W4:Y:S05]  /*0050*/  S2R R7, SR_CTAID.X ;  /* 0x0000000000077919 */ /* 0x000f2a0000002500 */
[----:B------:R-:W5:Y:S01]  /*0060*/  LDC.64 R18, c[0x0][0x210] ;  /* 0x00008400ff127b82 */ /* 0x000f620000000a00 */
[----:B-1----:R-:W-:-:S02]  /*0070*/  IMAD.SHL.U32 R2, R2, 0x10, RZ ;  /* 0x0000001002027824 */ /* 0x002fc400078e00ff */
[----:B---3--:R-:W-:Y:S01]  /*0080*/  IMAD.SHL.U32 R16, R0, 0x4, RZ ;  /* 0x0000000400107824 */ /* 0x008fe200078e00ff */
[----:B------:R-:W-:-:S04]  /*0090*/  SHF.R.U32.HI R20, RZ, 0x2, R0 ;  /* 0x00000002ff147819 */ /* 0x000fc80000011600 */
[----:B------:R-:W-:Y:S02]  /*00a0*/  LOP3.LUT R4, R2, 0xc, R16, 0xf8, !PT ;  /* 0x0000000c02047812 */ /* 0x000fe400078ef810 */
[----:B------:R-:W-:-:S03]  /*00b0*/  SGXT.U32 R20, R20, 0x5 ;  /* 0x000000051414781a */ /* 0x000fc60000000000 */
[----:B------:R-:W-:-:S05]  /*00c0*/  IMAD.HI R3, R4, 0x2aaaaaab, RZ ;  /* 0x2aaaaaab04037827 */ /* 0x000fca00078e02ff */
[----:B------:R-:W-:-:S04]  /*00d0*/  SHF.R.U32.HI R6, RZ, 0x1f, R3 ;  /* 0x0000001fff067819 */ /* 0x000fc80000011603 */
[----:B------:R-:W-:Y:S01]  /*00e0*/  LEA.HI.SX32 R5, R3, R6, 0x19 ;  /* 0x0000000603057211 */ /* 0x000fe200078fcaff */
[----:B----4-:R-:W-:Y:S01]  /*00f0*/  IMAD.SHL.U32 R3, R7, 0x40, RZ ;  /* 0x0000004007037824 */ /* 0x010fe200078e00ff */
[----:B------:R-:W-:-:S03]  /*0100*/  CS2R R6, SRZ ;  /* 0x0000000000067805 */ /* 0x000fc6000001ff00 */
[----:B------:R-:W-:Y:S01]  /*0110*/  IMAD R12, R5, -0x300, R4 ;  /* 0xfffffd00050c7824 */ /* 0x000fe200078e0204 */
[----:B------:R-:W-:Y:S02]  /*0120*/  LOP3.LUT R4, R3, R20, RZ, 0xfc, !PT ;  /* 0x0000001403047212 */ /* 0x000fe400078efcff */
[----:B------:R-:W-:Y:S01]  /*0130*/  LOP3.LUT R10, R3, 0x20, R20, 0xfe, !PT ;  /* 0x00000020030a7812 */ /* 0x000fe200078efe14 */
[----:B------:R-:W-:Y:S01]  /*0140*/  IMAD R5, R5, 0xc000, R12 ;  /* 0x0000c00005057824 */ /* 0x000fe200078e020c */
[----:B------:R-:W-:Y:S01]  /*0150*/  ISETP.GE.AND P0, PT, R4, 0x40, PT ;  /* 0x000000400400780c */ /* 0x000fe20003f06270 */
[----:B--2---:R-:W-:Y:S01]  /*0160*/  IMAD.WIDE R12, R12, 0x4, R8 ;  /* 0x000000040c0c7825 */ /* 0x004fe200078e0208 */
[----:B------:R-:W-:-:S03]  /*0170*/  ISETP.GE.AND P1, PT, R10, 0x40, PT ;  /* 0x000000400a00780c */ /* 0x000fc60003f26270 */
[----:B------:R-:W-:Y:S01]  /*0180*/  IMAD R23, R4, 0x300, R5 ;  /* 0x0000030004177824 */ /* 0x000fe200078e0205 */
[----:B------:R-:W-:Y:S02]  /*0190*/  CS2R R4, SRZ ;  /* 0x0000000000047805 */ /* 0x000fe4000001ff00 */
[----:B------:R-:W-:Y:S01]  /*01a0*/  CS2R R8, SRZ ;  /* 0x0000000000087805 */ /* 0x000fe2000001ff00 */
[----:B------:R-:W2:Y:S01]  /*01b0*/  LDG.E.EL.128 R12, desc[UR6][R12.64] ;  /* 0x000000060c0c7981 */ /* 0x000ea2000c2e1d00 */
[C---:B------:R-:W-:Y:S02]  /*01c0*/  VIADD R11, R23.reuse, 0x6000 ;  /* 0x00006000170b7836 */ /* 0x040fe40000000000 */
[----:B-----5:R-:W-:-:S04]  /*01d0*/  IMAD.WIDE R22, R23, 0x4, R18 ;  /* 0x0000000417167825 */ /* 0x020fc800078e0212 */
[----:B------:R-:W-:Y:S01]  /*01e0*/  IMAD.WIDE R18, R11, 0x4, R18 ;  /* 0x000000040b127825 */ /* 0x000fe200078e0212 */
[----:B------:R-:W-:Y:S01]  /*01f0*/  CS2R R10, SRZ ;  /* 0x00000000000a7805 */ /* 0x000fe2000001ff00 */
[----:B------:R1:W2:Y:S05]  /*0200*/  @!P0 LDG.E.EL.128 R4, desc[UR6][R22.64] ;  /* 0x0000000616048981 */ /* 0x0002aa000c2e1d00 */
[----:B------:R3:W4:Y:S01]  /*0210*/  @!P1 LDG.E.EL.128 R8, desc[UR6][R18.64] ;  /* 0x0000000612089981 */ /* 0x000722000c2e1d00 */
[----:B------:R-:W5:Y:S01]  /*0220*/  S2UR UR5, SR_CgaCtaId ;  /* 0x00000000000579c3 */ /* 0x000f620000008800 */
[----:B------:R-:W-:Y:S01]  /*0230*/  IMAD.SHL.U32 R17, R0, 0x100, RZ ;  /* 0x0000010000117824 */ /* 0x000fe200078e00ff */
[----:B------:R-:W-:-:S04]  /*0240*/  UMOV UR4, 0x400 ;  /* 0x0000040000047882 */ /* 0x000fc80000000000 */
[----:B------:R-:W-:-:S04]  /*0250*/  LOP3.LUT R17, R17, 0x300, RZ, 0xc0, !PT ;  /* 0x0000030011117812 */ /* 0x000fc800078ec0ff */
[C---:B-1----:R-:W-:Y:S02]  /*0260*/  LOP3.LUT R23, R17.reuse, 0x80, RZ, 0xfc, !PT ;  /* 0x0000008011177812 */ /* 0x042fe400078efcff */
[C---:B------:R-:W-:Y:S02]  /*0270*/  LOP3.LUT R22, R17.reuse, 0x40, RZ, 0xfc, !PT ;  /* 0x0000004011167812 */ /* 0x040fe400078efcff */
[C---:B------:R-:W-:Y:S02]  /*0280*/  LOP3.LUT R24, R17.reuse, 0xc0, RZ, 0xfc, !PT ;  /* 0x000000c011187812 */ /* 0x040fe400078efcff */
[----:B------:R-:W-:Y:S01]  /*0290*/  LOP3.LUT R21, R17, R20, RZ, 0xfc, !PT ;  /* 0x0000001411157212 */ /* 0x000fe200078efcff */
[----:B-----5:R-:W-:-:S06]  /*02a0*/  UPRMT UR4, UR5, 0x654, UR4 ;  /* 0x0000065405047896 */ /* 0x020fcc0008000004 */
[----:B---3--:R-:W-:Y:S02]  /*02b0*/  LEA.HI R18, R23, UR4, RZ, 0x1c ;  /* 0x0000000417127c11 */ /* 0x008fe4000f8fe0ff */
[----:B------:R-:W-:Y:S02]  /*02c0*/  LEA.HI R20, R17, UR4, RZ, 0x1c ;  /* 0x0000000411147c11 */ /* 0x000fe4000f8fe0ff */
[----:B------:R-:W-:Y:S02]  /*02d0*/  LEA.HI R22, R22, UR4, RZ, 0x1c ;  /* 0x0000000416167c11 */ /* 0x000fe4000f8fe0ff */
[----:B------:R-:W-:Y:S01]  /*02e0*/  LEA.HI R24, R24, UR4, RZ, 0x1c ;  /* 0x0000000418187c11 */ /* 0x000fe2000f8fe0ff */
[C---:B------:R-:W-:Y:S02]  /*02f0*/  IMAD R19, R21.reuse, 0x4, R18 ;  /* 0x0000000415137824 */ /* 0x040fe400078e0212 */
[C---:B------:R-:W-:Y:S02]  /*0300*/  IMAD R20, R21.reuse, 0x4, R20 ;  /* 0x0000000415147824 */ /* 0x040fe400078e0214 */
[----:B------:R-:W-:-:S02]  /*0310*/  IMAD R17, R21, 0x4, R22 ;  /* 0x0000000415117824 */ /* 0x000fc400078e0216 */
[----:B------:R-:W-:Y:S02]  /*0320*/  IMAD R18, R21, 0x4, R24 ;  /* 0x0000000415127824 */ /* 0x000fe400078e0218 */
[----:B--2---:R-:W-:Y:S01]  /*0330*/  FADD R21, R12, R4 ;  /* 0x000000040c157221 */ /* 0x004fe20000000000 */
[----:B------:R-:W-:Y:S01]  /*0340*/  FADD R22, R13, R5 ;  /* 0x000000050d167221 */ /* 0x000fe20000000000 */
[----:B------:R-:W-:Y:S01]  /*0350*/  FADD R24, R14, R6 ;  /* 0x000000060e187221 */ /* 0x000fe20000000000 */
[----:B------:R-:W-:Y:S01]  /*0360*/  FADD R23, R15, R7 ;  /* 0x000000070f177221 */ /* 0x000fe20000000000 */
[----:B----4-:R-:W-:Y:S01]  /*0370*/  FADD R25, R12, R8 ;  /* 0x000000080c197221 */ /* 0x010fe20000000000 */
[----:B------:R-:W-:Y:S01]  /*0380*/  FADD R12, R13, R9 ;  /* 0x000000090d0c7221 */ /* 0x000fe20000000000 */
[----:B------:R-:W-:Y:S01]  /*0390*/  STS [R20], R21 ;  /* 0x0000001514007388 */ /* 0x000fe20000000800 */
[----:B------:R-:W-:Y:S01]  /*03a0*/  FADD R14, R14, R10 ;  /* 0x0000000a0e0e7221 */ /* 0x000fe20000000000 */
[----:B------:R-:W-:-:S02]  /*03b0*/  FADD R15, R15, R11 ;  /* 0x0000000b0f0f7221 */ /* 0x000fc40000000000 */
[----:B------:R-:W-:Y:S01]  /*03c0*/  STS [R17+0x100], R22 ;  /* 0x0001001611007388 */ /* 0x000fe20000000800 */
[----:B------:R-:W-:Y:S01]  /*03d0*/  SHF.R.U32.HI R4, RZ, 0x2, R0 ;  /* 0x00000002ff047819 */ /* 0x000fe20000011600 */
[----:B------:R-:W1:Y:S02]  /*03e0*/  LDC.64 R10, c[0x0][0x220] ;  /* 0x00008800ff0a7b82 */ /* 0x000e640000000a00 */
[----:B------:R-:W-:Y:S04]  /*03f0*/  STS [R19+0x200], R24 ;  /* 0x0002001813007388 */ /* 0x000fe80000000800 */
[----:B------:R-:W-:Y:S04]  /*0400*/  STS [R18+0x300], R23 ;  /* 0x0003001712007388 */ /* 0x000fe80000000800 */
[----:B------:R-:W-:Y:S04]  /*0410*/  STS [R20+0x80], R25 ;  /* 0x0000801914007388 */ /* 0x000fe80000000800 */
[----:B------:R-:W-:Y:S04]  /*0420*/  STS [R17+0x180], R12 ;  /* 0x0001800c11007388 */ /* 0x000fe80000000800 */
[----:B------:R-:W-:Y:S04]  /*0430*/  STS [R19+0x280], R14 ;  /* 0x0002800e13007388 */ /* 0x000fe80000000800 */
[----:B------:R-:W-:Y:S01]  /*0440*/  STS [R18+0x380], R15 ;  /* 0x0003800f12007388 */ /* 0x000fe20000000800 */
[----:B------:R-:W-:-:S02]  /*0450*/  LOP3.LUT R4, R4, 0x1c, RZ, 0xc0, !PT ;  /* 0x0000001c04047812 */ /* 0x000fc400078ec0ff */
[----:B------:R-:W-:-:S03]  /*0460*/  LOP3.LUT R8, R16, 0x1fc, RZ, 0xc0, !PT ;  /* 0x000001fc10087812 */ /* 0x000fc600078ec0ff */
[----:B------:R-:W-:-:S04]  /*0470*/  VIADD R5, R4, UR4 ;  /* 0x0000000404057c36 */ /* 0x000fc80008000000 */
[----:B------:R-:W-:Y:S01]  /*0480*/  IMAD R13, R8, 0x4, R5 ;  /* 0x00000004080d7824 */ /* 0x000fe200078e0205 */
[----:B------:R-:W-:Y:S01]  /*0490*/  BAR.SYNC.DEFER_BLOCKING 0x0 ;  /* 0x0000000000007b1d */ /* 0x000fe20000010000 */
[----:B------:R-:W-:-:S05]  /*04a0*/  SHF.R.U32.HI R9, RZ, 0x4, R0 ;  /* 0x00000004ff097819 */ /* 0x000fca0000011600 */
[----:B------:R-:W-:Y:S04]  /*04b0*/  LDS R4, [R13] ;  /* 0x000000000d047984 */ /* 0x000fe80000000800 */
[----:B------:R-:W-:Y:S04]  /*04c0*/  LDS R5, [R13+0x4] ;  /* 0x000004000d057984 */ /* 0x000fe80000000800 */
[----:B------:R-:W-:Y:S04]  /*04d0*/  LDS R6, [R13+0x8] ;  /* 0x000008000d067984 */ /* 0x000fe80000000800 */
[----:B------:R2:W3:Y:S01]  /*04e0*/  LDS R7, [R13+0xc] ;  /* 0x00000c000d077984 */ /* 0x0004e20000000800 */
[----:B------:R-:W-:-:S02]  /*04f0*/  SGXT.U32 R9, R9, 0x3 ;  /* 0x000000030909781a */ /* 0x000fc40000000000 */
[----:B------:R-:W-:Y:S02]  /*0500*/  LOP3.LUT R16, R3, 0x3c, R16, 0xf8, !PT ;  /* 0x0000003c03107812 */ /* 0x000fe400078ef810 */
[----:B------:R-:W-:Y:S02]  /*0510*/  LOP3.LUT R0, R8, 0x200, RZ, 0xfc, !PT ;  /* 0x0000020008007812 */ /* 0x000fe400078efcff */
[----:B------:R-:W-:Y:S02]  /*0520*/  LOP3.LUT R9, R2, R9, RZ, 0xfc, !PT ;  /* 0x0000000902097212 */ /* 0x000fe400078efcff */
[----:B------:R-:W-:Y:S02]  /*0530*/  ISETP.GE.AND P0, PT, R16, 0x40, PT ;  /* 0x000000401000780c */ /* 0x000fe40003f06270 */
[----:B------:R-:W-:Y:S01]  /*0540*/  SHF.R.U32.HI R0, RZ, 0x4, R0 ;  /* 0x00000004ff007819 */ /* 0x000fe20000011600 */
[----:B------:R-:W-:-:S03]  /*0550*/  IMAD R9, R9, 0x40, R16 ;  /* 0x0000004009097824 */ /* 0x000fc600078e0210 */
[----:B------:R-:W-:Y:S01]  /*0560*/  LOP3.LUT R0, R0, 0x3c, RZ, 0xc0, !PT ;  /* 0x0000003c00007812 */ /* 0x000fe200078ec0ff */
[----:B-1----:R-:W-:-:S04]  /*0570*/  IMAD.WIDE R2, R9, 0x4, R10 ;  /* 0x0000000409027825 */ /* 0x002fc800078e020a */
[----:B--2---:R-:W-:-:S04]  /*0580*/  VIADD R13, R0, UR4 ;  /* 0x00000004000d7c36 */ /* 0x004fc80008000000 */
[----:B------:R-:W-:Y:S01]  /*0590*/  IMAD R13, R8, 0x4, R13 ;  /* 0x00000004080d7824 */ /* 0x000fe200078e020d */
[----:B---3--:R1:W-:Y:S01]  /*05a0*/  @!P0 STG.E.128 desc[UR6][R2.64], R4 ;  /* 0x0000000402008986 */ /* 0x0083e2000c101d06 */
[----:B------:R-:W-:Y:S05]  /*05b0*/  @P0 EXIT ;  /* 0x000000000000094d */ /* 0x000fea0003800000 */
[----:B-1----:R-:W-:Y:S01]  /*05c0*/  LDS R4, [R13+0x800] ;  /* 0x000800000d047984 */ /* 0x002fe20000000800 */
[----:B------:R-:W-:-:S03]  /*05d0*/  VIADD R9, R9, 0x200 ;  /* 0x0000020009097836 */ /* 0x000fc60000000000 */
[----:B------:R-:W-:Y:S01]  /*05e0*/  LDS R5, [R13+0x804] ;  /* 0x000804000d057984 */ /* 0x000fe20000000800 */
[----:B------:R-:W-:-:S03]  /*05f0*/  IMAD.WIDE R10, R9, 0x4, R10 ;  /* 0x00000004090a7825 */ /* 0x000fc600078e020a */
[----:B------:R-:W-:Y:S04]  /*0600*/  LDS R6, [R13+0x808] ;  /* 0x000808000d067984 */ /* 0x000fe80000000800 */
[----:B------:R-:W0:Y:S04]  /*0610*/  LDS R7, [R13+0x80c] ;  /* 0x00080c000d077984 */ /* 0x000e280000000800 */
[----:B0-----:R-:W-:Y:S01]  /*0620*/  STG.E.128 desc[UR6][R10.64], R4 ;  /* 0x000000040a007986 */ /* 0x001fe2000c101d06 */
[----:B------:R-:W-:Y:S05]  /*0630*/  EXIT ;  /* 0x000000000000794d */ /* 0x000fea0003800000 */
.L_x_0:
[----:B------:R-:W-:-:S00]  /*0640*/  BRA `(.L_x_0) ;  /* 0xfffffffc00fc7947 */ /* 0x000fc0000383ffff */
[----:B------:R-:W-:-:S00]  /*0650*/  NOP ;  /* 0x0000000000007918 */ /* 0x000fc00000000000 */
        /* <DEDUP_REMOVED lines=10> */
.L_x_1:


//--------------------- .nv.shared.triton_poi_fused_convolution_9 --------------------------
	.section	.nv.shared.triton_poi_fused_convolution_9,"aw",@nobits
	.sectionflags	@""
	.align	16
	.zero		1024


//--------------------- .nv.constant0.triton_poi_fused_convolution_9 --------------------------
	.section	.nv.constant0.triton_poi_fused_convolution_9,"a",@progbits
	.sectionflags	@""
	.align	4
.nv.constant0.triton_poi_fused_convolution_9:
	.zero		560
